//
// Generated by NVIDIA NVVM Compiler
//
// Compiler Build ID: CL-36424714
// Cuda compilation tools, release 13.0, V13.0.88
// Based on NVVM 20.0.0
//

.version 9.0
.target sm_100
.address_size 64

	// .globl	_Z10cal_by_gpuPiS_S_

.visible .entry _Z10cal_by_gpuPiS_S_(
	.param .u64 .ptr .align 1 _Z10cal_by_gpuPiS_S__param_0,
	.param .u64 .ptr .align 1 _Z10cal_by_gpuPiS_S__param_1,
	.param .u64 .ptr .align 1 _Z10cal_by_gpuPiS_S__param_2
)
{
	.reg .b32 	%r<60>;
	.reg .b64 	%rd<13>;

	ld.param.u64 	%rd1, [_Z10cal_by_gpuPiS_S__param_0];
	ld.param.u64 	%rd2, [_Z10cal_by_gpuPiS_S__param_1];
	ld.param.u64 	%rd3, [_Z10cal_by_gpuPiS_S__param_2];
	mov.u32 	%r1, %ctaid.y;
	mov.u32 	%r2, %ntid.y;
	mov.u32 	%r3, %tid.y;
	mad.lo.s32 	%r4, %r1, %r2, %r3;
	mov.u32 	%r5, %ctaid.x;
	mov.u32 	%r6, %ntid.x;
	mov.u32 	%r7, %tid.x;
	mad.lo.s32 	%r8, %r5, %r6, %r7;
	shl.b32 	%r9, %r4, 4;
	cvta.to.global.u64 	%rd4, %rd1;
	cvta.to.global.u64 	%rd5, %rd2;
	mul.wide.u32 	%rd6, %r9, 4;
	add.s64 	%rd7, %rd4, %rd6;
	ld.global.u32 	%r10, [%rd7];
	mul.wide.s32 	%rd8, %r8, 4;
	add.s64 	%rd9, %rd5, %rd8;
	ld.global.u32 	%r11, [%rd9];
	mul.lo.s32 	%r12, %r11, %r10;
	ld.global.u32 	%r13, [%rd7+4];
	ld.global.u32 	%r14, [%rd9+128];
	mad.lo.s32 	%r15, %r14, %r13, %r12;
	ld.global.u32 	%r16, [%rd7+8];
	ld.global.u32 	%r17, [%rd9+256];
	mad.lo.s32 	%r18, %r17, %r16, %r15;
	ld.global.u32 	%r19, [%rd7+12];
	ld.global.u32 	%r20, [%rd9+384];
	mad.lo.s32 	%r21, %r20, %r19, %r18;
	ld.global.u32 	%r22, [%rd7+16];
	ld.global.u32 	%r23, [%rd9+512];
	mad.lo.s32 	%r24, %r23, %r22, %r21;
	ld.global.u32 	%r25, [%rd7+20];
	ld.global.u32 	%r26, [%rd9+640];
	mad.lo.s32 	%r27, %r26, %r25, %r24;
	ld.global.u32 	%r28, [%rd7+24];
	ld.global.u32 	%r29, [%rd9+768];
	mad.lo.s32 	%r30, %r29, %r28, %r27;
	ld.global.u32 	%r31, [%rd7+28];
	ld.global.u32 	%r32, [%rd9+896];
	mad.lo.s32 	%r33, %r32, %r31, %r30;
	ld.global.u32 	%r34, [%rd7+32];
	ld.global.u32 	%r35, [%rd9+1024];
	mad.lo.s32 	%r36, %r35, %r34, %r33;
	ld.global.u32 	%r37, [%rd7+36];
	ld.global.u32 	%r38, [%rd9+1152];
	mad.lo.s32 	%r39, %r38, %r37, %r36;
	ld.global.u32 	%r40, [%rd7+40];
	ld.global.u32 	%r41, [%rd9+1280];
	mad.lo.s32 	%r42, %r41, %r40, %r39;
	ld.global.u32 	%r43, [%rd7+44];
	ld.global.u32 	%r44, [%rd9+1408];
	mad.lo.s32 	%r45, %r44, %r43, %r42;
	ld.global.u32 	%r46, [%rd7+48];
	ld.global.u32 	%r47, [%rd9+1536];
	mad.lo.s32 	%r48, %r47, %r46, %r45;
	ld.global.u32 	%r49, [%rd7+52];
	ld.global.u32 	%r50, [%rd9+1664];
	mad.lo.s32 	%r51, %r50, %r49, %r48;
	ld.global.u32 	%r52, [%rd7+56];
	ld.global.u32 	%r53, [%rd9+1792];
	mad.lo.s32 	%r54, %r53, %r52, %r51;
	ld.global.u32 	%r55, [%rd7+60];
	ld.global.u32 	%r56, [%rd9+1920];
	mad.lo.s32 	%r57, %r56, %r55, %r54;
	cvta.to.global.u64 	%rd10, %rd3;
	shl.b32 	%r58, %r4, 5;
	add.s32 	%r59, %r58, %r8;
	mul.wide.s32 	%rd11, %r59, 4;
	add.s64 	%rd12, %rd10, %rd11;
	st.global.u32 	[%rd12], %r57;
	ret;

}


// ===== COMPILED SASS (sm_100) =====

	.target	sm_100

	.elftype	@"ET_EXEC"


//--------------------- .note.nv.tkinfo           --------------------------
	.section	.note.nv.tkinfo,"",@"SHT_NOTE"
	.sectionflags	@"SHF_NOTE_NV_TKINFO"
	.tkinfo
        /*0018*/ 	.word	0x00000002
        /*0030*/ 	.string	""
        /*0030*/ 	.string	"ptxas"
        /*0030*/ 	.string	"Cuda compilation tools, release 13.0, V13.0.88"
        /*0030*/ 	.string	"Build cuda_13.0.r13.0/compiler.36424714_0"
        /*0030*/ 	.string	"-arch sm_100 -m 64 "



//--------------------- .note.nv.cuinfo           --------------------------
	.section	.note.nv.cuinfo,"",@"SHT_NOTE"
	.sectionflags	@"SHF_NOTE_NV_CUINFO"
        /*0018*/ 	.short	0x0002
        /*001a*/ 	.short	0x0064
        /*001c*/ 	.short	0x0082
	.zero		2


//--------------------- .nv.info                  --------------------------
	.section	.nv.info,"",@"SHT_CUDA_INFO"
	.align	4


	//----- nvinfo : EIATTR_REGCOUNT
	.align		4
        /*0000*/ 	.byte	0x04, 0x2f
        /*0002*/ 	.short	(.L_1 - .L_0)
	.align		4
.L_0:
        /*0004*/ 	.word	index@(_Z10cal_by_gpuPiS_S_)
        /*0008*/ 	.word	0x00000020


	//----- nvinfo : EIATTR_FRAME_SIZE
	.align		4
.L_1:
        /*000c*/ 	.byte	0x04, 0x11
        /*000e*/ 	.short	(.L_3 - .L_2)
	.align		4
.L_2:
        /*0010*/ 	.word	index@(_Z10cal_by_gpuPiS_S_)
        /*0014*/ 	.word	0x00000000


	//----- nvinfo : EIATTR_MIN_STACK_SIZE
	.align		4
.L_3:
        /*0018*/ 	.byte	0x04, 0x12
        /*001a*/ 	.short	(.L_5 - .L_4)
	.align		4
.L_4:
        /*001c*/ 	.word	index@(_Z10cal_by_gpuPiS_S_)
        /*0020*/ 	.word	0x00000000
.L_5:


//--------------------- .nv.compat                --------------------------
	.section	.nv.compat,"",@"SHT_CUDA_COMPAT_INFO"
	.align	4
        /*0000*/ 	.byte	0x02, 0x09, 0x00, 0x00, 0x02, 0x02, 0x01, 0x00, 0x02, 0x05, 0x05, 0x00, 0x03, 0x07, 0x01, 0x01
        /*0010*/ 	.byte	0x02, 0x03, 0x00, 0x00, 0x02, 0x06, 0x01, 0x00, 0x04, 0x0b, 0x08, 0x00, 0x09, 0x00, 0x00, 0x00
        /*0020*/ 	.byte	0x00, 0x00, 0x00, 0x00


//--------------------- .nv.info._Z10cal_by_gpuPiS_S_ --------------------------
	.section	.nv.info._Z10cal_by_gpuPiS_S_,"",@"SHT_CUDA_INFO"
	.sectionflags	@""
	.align	4


	//----- nvinfo : EIATTR_CUDA_API_VERSION
	.align		4
        /*0000*/ 	.byte	0x04, 0x37
        /*0002*/ 	.short	(.L_7 - .L_6)
.L_6:
        /*0004*/ 	.word	0x00000082


	//----- nvinfo : EIATTR_KPARAM_INFO
	.align		4
.L_7:
        /*0008*/ 	.byte	0x04, 0x17
        /*000a*/ 	.short	(.L_9 - .L_8)
.L_8:
        /*000c*/ 	.word	0x00000000
        /*0010*/ 	.short	0x0002
        /*0012*/ 	.short	0x0010
        /*0014*/ 	.byte	0x00, 0xf5, 0x21, 0x00


	//----- nvinfo : EIATTR_KPARAM_INFO
	.align		4
.L_9:
        /*0018*/ 	.byte	0x04, 0x17
        /*001a*/ 	.short	(.L_11 - .L_10)
.L_10:
        /*001c*/ 	.word	0x00000000
        /*0020*/ 	.short	0x0001
        /*0022*/ 	.short	0x0008
        /*0024*/ 	.byte	0x00, 0xf5, 0x21, 0x00


	//----- nvinfo : EIATTR_KPARAM_INFO
	.align		4
.L_11:
        /*0028*/ 	.byte	0x04, 0x17
        /*002a*/ 	.short	(.L_13 - .L_12)
.L_12:
        /*002c*/ 	.word	0x00000000
        /*0030*/ 	.short	0x0000
        /*0032*/ 	.short	0x0000
        /*0034*/ 	.byte	0x00, 0xf5, 0x21, 0x00


	//----- nvinfo : EIATTR_SPARSE_MMA_MASK
	.align		4
.L_13:
        /*0038*/ 	.byte	0x03, 0x50
        /*003a*/ 	.short	0x0000


	//----- nvinfo : EIATTR_MAXREG_COUNT
	.align		4
        /*003c*/ 	.byte	0x03, 0x1b
        /*003e*/ 	.short	0x00ff


	//----- nvinfo : EIATTR_MERCURY_ISA_VERSION
	.align		4
        /*0040*/ 	.byte	0x03, 0x5f
        /*0042*/ 	.short	0x0101


	//----- nvinfo : EIATTR_VRC_CTA_INIT_COUNT
	.align		4
        /*0044*/ 	.byte	0x02, 0x4a
	.zero		1
	.zero		1


	//----- nvinfo : EIATTR_EXIT_INSTR_OFFSETS
	.align		4
        /*0048*/ 	.byte	0x04, 0x1c
        /*004a*/ 	.short	(.L_15 - .L_14)


	//   ....[0]....
.L_14:
        /*004c*/ 	.word	0x00000430


	//----- nvinfo : EIATTR_CBANK_PARAM_SIZE
	.align		4
.L_15:
        /*0050*/ 	.byte	0x03, 0x19
        /*0052*/ 	.short	0x0018


	//----- nvinfo : EIATTR_PARAM_CBANK
	.align		4
        /*0054*/ 	.byte	0x04, 0x0a
        /*0056*/ 	.short	(.L_17 - .L_16)
	.align		4
.L_16:
        /*0058*/ 	.word	index@(.nv.constant0._Z10cal_by_gpuPiS_S_)
        /*005c*/ 	.short	0x0380
        /*005e*/ 	.short	0x0018


	//----- nvinfo : EIATTR_SW_WAR
	.align		4
.L_17:
        /*0060*/ 	.byte	0x04, 0x36
        /*0062*/ 	.short	(.L_19 - .L_18)
.L_18:
        /*0064*/ 	.word	0x00000008
.L_19:


//--------------------- .nv.callgraph             --------------------------
	.section	.nv.callgraph,"",@"SHT_CUDA_CALLGRAPH"
	.align	4
	.sectionentsize	8
	.align		4
        /*0000*/ 	.word	0x00000000
	.align		4
        /*0004*/ 	.word	0xffffffff
	.align		4
        /*0008*/ 	.word	0x00000000
	.align		4
        /*000c*/ 	.word	0xfffffffe
	.align		4
        /*0010*/ 	.word	0x00000000
	.align		4
        /*0014*/ 	.word	0xfffffffd
	.align		4
        /*0018*/ 	.word	0x00000000
	.align		4
        /*001c*/ 	.word	0xfffffffc


//--------------------- .text._Z10cal_by_gpuPiS_S_ --------------------------
	.section	.text._Z10cal_by_gpuPiS_S_,"ax",@progbits
	.align	128
        .global         _Z10cal_by_gpuPiS_S_
        .type           _Z10cal_by_gpuPiS_S_,@function
        .size           _Z10cal_by_gpuPiS_S_,(.L_x_1 - _Z10cal_by_gpuPiS_S_)
        .other          _Z10cal_by_gpuPiS_S_,@"STO_CUDA_ENTRY STV_DEFAULT"
_Z10cal_by_gpuPiS_S_:
.text._Z10cal_by_gpuPiS_S_:
[----:B------:R-:W-:Y:S01]  /*0000*/  LDC R1, c[0x0][0x37c] ;  /* 0x0000df00ff017b82 */ /* 0x000fe20000000800 */
[----:B------:R-:W0:Y:S07]  /*0010*/  S2R R0, SR_TID.Y ;  /* 0x0000000000007919 */ /* 0x000e2e0000002200 */
[----:B------:R-:W0:Y:S01]  /*0020*/  S2UR UR6, SR_CTAID.Y ;  /* 0x00000000000679c3 */ /* 0x000e220000002600 */
[----:B------:R-:W1:Y:S01]  /*0030*/  LDCU.64 UR4, c[0x0][0x358] ;  /* 0x00006b00ff0477ac */ /* 0x000e620008000a00 */
[----:B------:R-:W2:Y:S06]  /*0040*/  S2R R11, SR_TID.X ;  /* 0x00000000000b7919 */ /* 0x000eac0000002100 */
[----:B------:R-:W0:Y:S08]  /*0050*/  LDC R9, c[0x0][0x364] ;  /* 0x0000d900ff097b82 */ /* 0x000e300000000800 */
[----:B------:R-:W2:Y:S08]  /*0060*/  S2UR UR7, SR_CTAID.X ;  /* 0x00000000000779c3 */ /* 0x000eb00000002500 */
[----:B------:R-:W2:Y:S08]  /*0070*/  LDC R6, c[0x0][0x360] ;  /* 0x0000d800ff067b82 */ /* 0x000eb00000000800 */
[----:B------:R-:W3:Y:S01]  /*0080*/  LDC.64 R2, c[0x0][0x380] ;  /* 0x0000e000ff027b82 */ /* 0x000ee20000000a00 */
[----:B0-----:R-:W-:-:S05]  /*0090*/  IMAD R9, R9, UR6, R0 ;  /* 0x0000000609097c24 */ /* 0x001fca000f8e0200 */
[----:B------:R-:W-:Y:S02]  /*00a0*/  SHF.L.U32 R7, R9, 0x4, RZ ;  /* 0x0000000409077819 */ /* 0x000fe400000006ff */
[----:B------:R-:W0:Y:S01]  /*00b0*/  LDC.64 R4, c[0x0][0x388] ;  /* 0x0000e200ff047b82 */ /* 0x000e220000000a00 */
[----:B--2---:R-:W-:Y:S02]  /*00c0*/  IMAD R0, R6, UR7, R11 ;  /* 0x0000000706007c24 */ /* 0x004fe4000f8e020b */
[----:B---3--:R-:W-:-:S05]  /*00d0*/  IMAD.WIDE.U32 R2, R7, 0x4, R2 ;  /* 0x0000000407027825 */ /* 0x008fca00078e0002 */
[----:B-1----:R-:W2:Y:S01]  /*00e0*/  LDG.E R8, desc[UR4][R2.64] ;  /* 0x0000000402087981 */ /* 0x002ea2000c1e1900 */
[----:B0-----:R-:W-:-:S03]  /*00f0*/  IMAD.WIDE R4, R0, 0x4, R4 ;  /* 0x0000000400047825 */ /* 0x001fc600078e0204 */
[----:B------:R-:W3:Y:S04]  /*0100*/  LDG.E R13, desc[UR4][R2.64+0x4] ;  /* 0x00000404020d7981 */ /* 0x000ee8000c1e1900 */
[----:B------:R-:W2:Y:S04]  /*0110*/  LDG.E R11, desc[UR4][R4.64] ;  /* 0x00000004040b7981 */ /* 0x000ea8000c1e1900 */
[----:B------:R-:W3:Y:S04]  /*0120*/  LDG.E R24, desc[UR4][R4.64+0x80] ;  /* 0x0000800404187981 */ /* 0x000ee8000c1e1900 */
[----:B------:R-:W4:Y:S04]  /*0130*/  LDG.E R15, desc[UR4][R2.64+0x8] ;  /* 0x00000804020f7981 */ /* 0x000f28000c1e1900 */
[----:B------:R-:W4:Y:S04]  /*0140*/  LDG.E R12, desc[UR4][R4.64+0x100] ;  /* 0x00010004040c7981 */ /* 0x000f28000c1e1900 */
[----:B------:R-:W5:Y:S04]  /*0150*/  LDG.E R14, desc[UR4][R2.64+0xc] ;  /* 0x00000c04020e7981 */ /* 0x000f68000c1e1900 */
        /* <DEDUP_REMOVED lines=13> */
[----:B------:R-:W5:Y:S01]  /*0230*/  LDG.E R27, desc[UR4][R4.64+0x780] ;  /* 0x00078004041b7981 */ /* 0x000f62000c1e1900 */
[----:B--2---:R-:W-:-:S03]  /*0240*/  IMAD R10, R8, R11, RZ ;  /* 0x0000000b080a7224 */ /* 0x004fc600078e02ff */
[----:B------:R-:W2:Y:S01]  /*0250*/  LDG.E R8, desc[UR4][R2.64+0x24] ;  /* 0x0000240402087981 */ /* 0x000ea2000c1e1900 */
[----:B---3--:R-:W-:-:S03]  /*0260*/  IMAD R24, R13, R24, R10 ;  /* 0x000000180d187224 */ /* 0x008fc600078e020a */
[----:B------:R-:W2:Y:S04]  /*0270*/  LDG.E R11, desc[UR4][R4.64+0x480] ;  /* 0x00048004040b7981 */ /* 0x000ea8000c1e1900 */
[----:B------:R-:W3:Y:S01]  /*0280*/  LDG.E R10, desc[UR4][R2.64+0x28] ;  /* 0x00002804020a7981 */ /* 0x000ee2000c1e1900 */
[----:B----4-:R-:W-:-:S03]  /*0290*/  IMAD R24, R15, R12, R24 ;  /* 0x0000000c0f187224 */ /* 0x010fc600078e0218 */
[----:B------:R-:W3:Y:S04]  /*02a0*/  LDG.E R13, desc[UR4][R4.64+0x500] ;  /* 0x00050004040d7981 */ /* 0x000ee8000c1e1900 */
[----:B------:R-:W4:Y:S01]  /*02b0*/  LDG.E R12, desc[UR4][R2.64+0x2c] ;  /* 0x00002c04020c7981 */ /* 0x000f22000c1e1900 */
[----:B-----5:R-:W-:-:S03]  /*02c0*/  IMAD R24, R14, R17, R24 ;  /* 0x000000110e187224 */ /* 0x020fc600078e0218 */
[----:B------:R-:W4:Y:S04]  /*02d0*/  LDG.E R15, desc[UR4][R4.64+0x580] ;  /* 0x00058004040f7981 */ /* 0x000f28000c1e1900 */
[----:B------:R-:W5:Y:S04]  /*02e0*/  LDG.E R14, desc[UR4][R2.64+0x30] ;  /* 0x00003004020e7981 */ /* 0x000f68000c1e1900 */
[----:B------:R-:W5:Y:S01]  /*02f0*/  LDG.E R17, desc[UR4][R4.64+0x600] ;  /* 0x0006000404117981 */ /* 0x000f62000c1e1900 */
[----:B------:R-:W-:-:S03]  /*0300*/  IMAD R28, R22, R25, R24 ;  /* 0x00000019161c7224 */ /* 0x000fc600078e0218 */
[----:B------:R-:W5:Y:S04]  /*0310*/  LDG.E R24, desc[UR4][R2.64+0x34] ;  /* 0x0000340402187981 */ /* 0x000f68000c1e1900 */
[----:B------:R-:W5:Y:S04]  /*0320*/  LDG.E R25, desc[UR4][R4.64+0x680] ;  /* 0x0006800404197981 */ /* 0x000f68000c1e1900 */
[----:B------:R-:W5:Y:S01]  /*0330*/  LDG.E R22, desc[UR4][R2.64+0x38] ;  /* 0x0000380402167981 */ /* 0x000f62000c1e1900 */
[----:B------:R-:W-:-:S04]  /*0340*/  IMAD R6, R6, R7, R28 ;  /* 0x0000000706067224 */ /* 0x000fc800078e021c */
[----:B------:R-:W-:-:S04]  /*0350*/  IMAD R6, R16, R19, R6 ;  /* 0x0000001310067224 */ /* 0x000fc800078e0206 */
[----:B------:R-:W-:-:S04]  /*0360*/  IMAD R6, R18, R21, R6 ;  /* 0x0000001512067224 */ /* 0x000fc800078e0206 */
[----:B------:R-:W-:Y:S02]  /*0370*/  IMAD R20, R20, R23, R6 ;  /* 0x0000001714147224 */ /* 0x000fe400078e0206 */
[----:B------:R-:W0:Y:S01]  /*0380*/  LDC.64 R6, c[0x0][0x390] ;  /* 0x0000e400ff067b82 */ /* 0x000e220000000a00 */
[----:B------:R-:W-:-:S05]  /*0390*/  LEA R9, R9, R0, 0x5 ;  /* 0x0000000009097211 */ /* 0x000fca00078e28ff */
[----:B0-----:R-:W-:-:S04]  /*03a0*/  IMAD.WIDE R6, R9, 0x4, R6 ;  /* 0x0000000409067825 */ /* 0x001fc800078e0206 */
[----:B--2---:R-:W-:-:S04]  /*03b0*/  IMAD R8, R8, R11, R20 ;  /* 0x0000000b08087224 */ /* 0x004fc800078e0214 */
[----:B---3--:R-:W-:-:S04]  /*03c0*/  IMAD R8, R10, R13, R8 ;  /* 0x0000000d0a087224 */ /* 0x008fc800078e0208 */
[----:B----4-:R-:W-:-:S04]  /*03d0*/  IMAD R8, R12, R15, R8 ;  /* 0x0000000f0c087224 */ /* 0x010fc800078e0208 */
[----:B-----5:R-:W-:-:S04]  /*03e0*/  IMAD R8, R14, R17, R8 ;  /* 0x000000110e087224 */ /* 0x020fc800078e0208 */
[----:B------:R-:W-:-:S04]  /*03f0*/  IMAD R8, R24, R25, R8 ;  /* 0x0000001918087224 */ /* 0x000fc800078e0208 */
[----:B------:R-:W-:-:S04]  /*0400*/  IMAD R8, R22, R29, R8 ;  /* 0x0000001d16087224 */ /* 0x000fc800078e0208 */
[----:B------:R-:W-:-:S05]  /*0410*/  IMAD R27, R26, R27, R8 ;  /* 0x0000001b1a1b7224 */ /* 0x000fca00078e0208 */
[----:B------:R-:W-:Y:S01]  /*0420*/  STG.E desc[UR4][R6.64], R27 ;  /* 0x0000001b06007986 */ /* 0x000fe2000c101904 */
[----:B------:R-:W-:Y:S05]  /*0430*/  EXIT ;  /* 0x000000000000794d */ /* 0x000fea0003800000 */
.L_x_0:
[----:B------:R-:W-:-:S00]  /*0440*/  BRA `(.L_x_0) ;  /* 0xfffffffc00fc7947 */ /* 0x000fc0000383ffff */
[----:B------:R-:W-:-:S00]  /*0450*/  NOP ;  /* 0x0000000000007918 */ /* 0x000fc00000000000 */
        /* <DEDUP_REMOVED lines=10> */
.L_x_1:


//--------------------- .nv.shared.reserved.0     --------------------------
	.section	.nv.shared.reserved.0,"aw",@nobits
	.weak		__nv_reservedSMEM_offset_0_alias
	.size		__nv_reservedSMEM_offset_0_alias, 0, 64
	.other		__nv_reservedSMEM_offset_0_alias,@"STO_CUDA_RESERVED_SHARED STV_DEFAULT"
__nv_reservedSMEM_offset_0_alias:
	.zero		0
	.zero		64


//--------------------- .nv.constant0._Z10cal_by_gpuPiS_S_ --------------------------
	.section	.nv.constant0._Z10cal_by_gpuPiS_S_,"a",@progbits
	.sectionflags	@""
	.align	4
.nv.constant0._Z10cal_by_gpuPiS_S_:
	.zero		920


//--------------------- SYMBOLS --------------------------

	.type		.nv.reservedSmem.offset0,@object
	.size		.nv.reservedSmem.offset0,0x4
